//
// Generated by NVIDIA NVVM Compiler
//
// Compiler Build ID: CL-36424714
// Cuda compilation tools, release 13.0, V13.0.88
// Based on NVVM 20.0.0
//

.version 9.0
.target sm_100
.address_size 64

	// .globl	_Z19grayscale_transformP6uchar3S0_i

.visible .entry _Z19grayscale_transformP6uchar3S0_i(
	.param .u64 .ptr .align 1 _Z19grayscale_transformP6uchar3S0_i_param_0,
	.param .u64 .ptr .align 1 _Z19grayscale_transformP6uchar3S0_i_param_1,
	.param .u32 _Z19grayscale_transformP6uchar3S0_i_param_2
)
{
	.reg .b16 	%rs<7>;
	.reg .b32 	%r<10>;
	.reg .b64 	%rd<8>;

	ld.param.u64 	%rd1, [_Z19grayscale_transformP6uchar3S0_i_param_0];
	ld.param.u64 	%rd2, [_Z19grayscale_transformP6uchar3S0_i_param_1];
	cvta.to.global.u64 	%rd3, %rd1;
	cvta.to.global.u64 	%rd4, %rd2;
	mov.u32 	%r1, %ctaid.y;
	mov.u32 	%r2, %ntid.y;
	mov.u32 	%r3, %tid.y;
	mad.lo.s32 	%r4, %r1, %r2, %r3;
	mov.u32 	%r5, %ctaid.x;
	mov.u32 	%r6, %ntid.x;
	mov.u32 	%r7, %tid.x;
	mad.lo.s32 	%r8, %r5, %r6, %r7;
	mad.lo.s32 	%r9, %r4, 1000, %r8;
	mul.wide.u32 	%rd5, %r9, 3;
	add.s64 	%rd6, %rd4, %rd5;
	ld.global.u8 	%rs1, [%rd6];
	ld.global.u8 	%rs2, [%rd6+1];
	ld.global.u8 	%rs3, [%rd6+2];
	add.s16 	%rs4, %rs2, %rs1;
	add.s16 	%rs5, %rs4, %rs3;
	mul.hi.u16 	%rs6, %rs5, 21846;
	add.s64 	%rd7, %rd3, %rd5;
	st.global.u8 	[%rd7], %rs6;
	st.global.u8 	[%rd7+1], %rs6;
	st.global.u8 	[%rd7+2], %rs6;
	ret;

}


// ===== COMPILED SASS (sm_100) =====

	.target	sm_100

	.elftype	@"ET_EXEC"


//--------------------- .note.nv.tkinfo           --------------------------
	.section	.note.nv.tkinfo,"",@"SHT_NOTE"
	.sectionflags	@"SHF_NOTE_NV_TKINFO"
	.tkinfo
        /*0018*/ 	.word	0x00000002
        /*0030*/ 	.string	""
        /*0030*/ 	.string	"ptxas"
        /*0030*/ 	.string	"Cuda compilation tools, release 13.0, V13.0.88"
        /*0030*/ 	.string	"Build cuda_13.0.r13.0/compiler.36424714_0"
        /*0030*/ 	.string	"-arch sm_100 -m 64 "



//--------------------- .note.nv.cuinfo           --------------------------
	.section	.note.nv.cuinfo,"",@"SHT_NOTE"
	.sectionflags	@"SHF_NOTE_NV_CUINFO"
        /*0018*/ 	.short	0x0002
        /*001a*/ 	.short	0x0064
        /*001c*/ 	.short	0x0082
	.zero		2


//--------------------- .nv.info                  --------------------------
	.section	.nv.info,"",@"SHT_CUDA_INFO"
	.align	4


	//----- nvinfo : EIATTR_REGCOUNT
	.align		4
        /*0000*/ 	.byte	0x04, 0x2f
        /*0002*/ 	.short	(.L_1 - .L_0)
	.align		4
.L_0:
        /*0004*/ 	.word	index@(_Z19grayscale_transformP6uchar3S0_i)
        /*0008*/ 	.word	0x0000000c


	//----- nvinfo : EIATTR_FRAME_SIZE
	.align		4
.L_1:
        /*000c*/ 	.byte	0x04, 0x11
        /*000e*/ 	.short	(.L_3 - .L_2)
	.align		4
.L_2:
        /*0010*/ 	.word	index@(_Z19grayscale_transformP6uchar3S0_i)
        /*0014*/ 	.word	0x00000000


	//----- nvinfo : EIATTR_MIN_STACK_SIZE
	.align		4
.L_3:
        /*0018*/ 	.byte	0x04, 0x12
        /*001a*/ 	.short	(.L_5 - .L_4)
	.align		4
.L_4:
        /*001c*/ 	.word	index@(_Z19grayscale_transformP6uchar3S0_i)
        /*0020*/ 	.word	0x00000000
.L_5:


//--------------------- .nv.compat                --------------------------
	.section	.nv.compat,"",@"SHT_CUDA_COMPAT_INFO"
	.align	4
        /*0000*/ 	.byte	0x02, 0x09, 0x00, 0x00, 0x02, 0x02, 0x01, 0x00, 0x02, 0x05, 0x05, 0x00, 0x03, 0x07, 0x01, 0x01
        /*0010*/ 	.byte	0x02, 0x03, 0x00, 0x00, 0x02, 0x06, 0x01, 0x00, 0x04, 0x0b, 0x08, 0x00, 0x09, 0x00, 0x00, 0x00
        /*0020*/ 	.byte	0x00, 0x00, 0x00, 0x00


//--------------------- .nv.info._Z19grayscale_transformP6uchar3S0_i --------------------------
	.section	.nv.info._Z19grayscale_transformP6uchar3S0_i,"",@"SHT_CUDA_INFO"
	.sectionflags	@""
	.align	4


	//----- nvinfo : EIATTR_CUDA_API_VERSION
	.align		4
        /*0000*/ 	.byte	0x04, 0x37
        /*0002*/ 	.short	(.L_7 - .L_6)
.L_6:
        /*0004*/ 	.word	0x00000082


	//----- nvinfo : EIATTR_KPARAM_INFO
	.align		4
.L_7:
        /*0008*/ 	.byte	0x04, 0x17
        /*000a*/ 	.short	(.L_9 - .L_8)
.L_8:
        /*000c*/ 	.word	0x00000000
        /*0010*/ 	.short	0x0002
        /*0012*/ 	.short	0x0010
        /*0014*/ 	.byte	0x00, 0xf0, 0x11, 0x00


	//----- nvinfo : EIATTR_KPARAM_INFO
	.align		4
.L_9:
        /*0018*/ 	.byte	0x04, 0x17
        /*001a*/ 	.short	(.L_11 - .L_10)
.L_10:
        /*001c*/ 	.word	0x00000000
        /*0020*/ 	.short	0x0001
        /*0022*/ 	.short	0x0008
        /*0024*/ 	.byte	0x00, 0xf5, 0x21, 0x00


	//----- nvinfo : EIATTR_KPARAM_INFO
	.align		4
.L_11:
        /*0028*/ 	.byte	0x04, 0x17
        /*002a*/ 	.short	(.L_13 - .L_12)
.L_12:
        /*002c*/ 	.word	0x00000000
        /*0030*/ 	.short	0x0000
        /*0032*/ 	.short	0x0000
        /*0034*/ 	.byte	0x00, 0xf5, 0x21, 0x00


	//----- nvinfo : EIATTR_SPARSE_MMA_MASK
	.align		4
.L_13:
        /*0038*/ 	.byte	0x03, 0x50
        /*003a*/ 	.short	0x0000


	//----- nvinfo : EIATTR_MAXREG_COUNT
	.align		4
        /*003c*/ 	.byte	0x03, 0x1b
        /*003e*/ 	.short	0x00ff


	//----- nvinfo : EIATTR_MERCURY_ISA_VERSION
	.align		4
        /*0040*/ 	.byte	0x03, 0x5f
        /*0042*/ 	.short	0x0101


	//----- nvinfo : EIATTR_VRC_CTA_INIT_COUNT
	.align		4
        /*0044*/ 	.byte	0x02, 0x4a
	.zero		1
	.zero		1


	//----- nvinfo : EIATTR_EXIT_INSTR_OFFSETS
	.align		4
        /*0048*/ 	.byte	0x04, 0x1c
        /*004a*/ 	.short	(.L_15 - .L_14)


	//   ....[0]....
.L_14:
        /*004c*/ 	.word	0x00000180


	//----- nvinfo : EIATTR_CBANK_PARAM_SIZE
	.align		4
.L_15:
        /*0050*/ 	.byte	0x03, 0x19
        /*0052*/ 	.short	0x0014


	//----- nvinfo : EIATTR_PARAM_CBANK
	.align		4
        /*0054*/ 	.byte	0x04, 0x0a
        /*0056*/ 	.short	(.L_17 - .L_16)
	.align		4
.L_16:
        /*0058*/ 	.word	index@(.nv.constant0._Z19grayscale_transformP6uchar3S0_i)
        /*005c*/ 	.short	0x0380
        /*005e*/ 	.short	0x0014


	//----- nvinfo : EIATTR_SW_WAR
	.align		4
.L_17:
        /*0060*/ 	.byte	0x04, 0x36
        /*0062*/ 	.short	(.L_19 - .L_18)
.L_18:
        /*0064*/ 	.word	0x00000008
.L_19:


//--------------------- .nv.callgraph             --------------------------
	.section	.nv.callgraph,"",@"SHT_CUDA_CALLGRAPH"
	.align	4
	.sectionentsize	8
	.align		4
        /*0000*/ 	.word	0x00000000
	.align		4
        /*0004*/ 	.word	0xffffffff
	.align		4
        /*0008*/ 	.word	0x00000000
	.align		4
        /*000c*/ 	.word	0xfffffffe
	.align		4
        /*0010*/ 	.word	0x00000000
	.align		4
        /*0014*/ 	.word	0xfffffffd
	.align		4
        /*0018*/ 	.word	0x00000000
	.align		4
        /*001c*/ 	.word	0xfffffffc


//--------------------- .text._Z19grayscale_transformP6uchar3S0_i --------------------------
	.section	.text._Z19grayscale_transformP6uchar3S0_i,"ax",@progbits
	.align	128
        .global         _Z19grayscale_transformP6uchar3S0_i
        .type           _Z19grayscale_transformP6uchar3S0_i,@function
        .size           _Z19grayscale_transformP6uchar3S0_i,(.L_x_1 - _Z19grayscale_transformP6uchar3S0_i)
        .other          _Z19grayscale_transformP6uchar3S0_i,@"STO_CUDA_ENTRY STV_DEFAULT"
_Z19grayscale_transformP6uchar3S0_i:
.text._Z19grayscale_transformP6uchar3S0_i:
[----:B------:R-:W-:Y:S01]  /*0000*/  LDC R1, c[0x0][0x37c] ;  /* 0x0000df00ff017b82 */ /* 0x000fe20000000800 */
[----:B------:R-:W0:Y:S07]  /*0010*/  S2R R5, SR_TID.Y ;  /* 0x0000000000057919 */ /* 0x000e2e0000002200 */
[----:B------:R-:W0:Y:S01]  /*0020*/  S2UR UR6, SR_CTAID.Y ;  /* 0x00000000000679c3 */ /* 0x000e220000002600 */
[----:B------:R-:W1:Y:S01]  /*0030*/  LDCU.64 UR4, c[0x0][0x358] ;  /* 0x00006b00ff0477ac */ /* 0x000e620008000a00 */
[----:B------:R-:W2:Y:S06]  /*0040*/  S2R R7, SR_TID.X ;  /* 0x0000000000077919 */ /* 0x000eac0000002100 */
[----:B------:R-:W0:Y:S08]  /*0050*/  LDC R0, c[0x0][0x364] ;  /* 0x0000d900ff007b82 */ /* 0x000e300000000800 */
[----:B------:R-:W2:Y:S08]  /*0060*/  S2UR UR7, SR_CTAID.X ;  /* 0x00000000000779c3 */ /* 0x000eb00000002500 */
[----:B------:R-:W2:Y:S08]  /*0070*/  LDC R4, c[0x0][0x360] ;  /* 0x0000d800ff047b82 */ /* 0x000eb00000000800 */
[----:B------:R-:W3:Y:S01]  /*0080*/  LDC.64 R2, c[0x0][0x388] ;  /* 0x0000e200ff027b82 */ /* 0x000ee20000000a00 */
[----:B0-----:R-:W-:-:S02]  /*0090*/  IMAD R0, R0, UR6, R5 ;  /* 0x0000000600007c24 */ /* 0x001fc4000f8e0205 */
[----:B--2---:R-:W-:-:S04]  /*00a0*/  IMAD R5, R4, UR7, R7 ;  /* 0x0000000704057c24 */ /* 0x004fc8000f8e0207 */
[----:B------:R-:W-:Y:S02]  /*00b0*/  IMAD R7, R0, 0x3e8, R5 ;  /* 0x000003e800077824 */ /* 0x000fe400078e0205 */
[----:B------:R-:W0:Y:S02]  /*00c0*/  LDC.64 R4, c[0x0][0x380] ;  /* 0x0000e000ff047b82 */ /* 0x000e240000000a00 */
[----:B---3--:R-:W-:-:S05]  /*00d0*/  IMAD.WIDE.U32 R2, R7, 0x3, R2 ;  /* 0x0000000307027825 */ /* 0x008fca00078e0002 */
[----:B-1----:R-:W2:Y:S04]  /*00e0*/  LDG.E.U8 R0, desc[UR4][R2.64] ;  /* 0x0000000402007981 */ /* 0x002ea8000c1e1100 */
[----:B------:R-:W2:Y:S04]  /*00f0*/  LDG.E.U8 R9, desc[UR4][R2.64+0x1] ;  /* 0x0000010402097981 */ /* 0x000ea8000c1e1100 */
[----:B------:R-:W2:Y:S01]  /*0100*/  LDG.E.U8 R6, desc[UR4][R2.64+0x2] ;  /* 0x0000020402067981 */ /* 0x000ea2000c1e1100 */
[----:B0-----:R-:W-:Y:S01]  /*0110*/  IMAD.WIDE.U32 R4, R7, 0x3, R4 ;  /* 0x0000000307047825 */ /* 0x001fe200078e0004 */
[----:B--2---:R-:W-:-:S05]  /*0120*/  IADD3 R0, PT, PT, R6, R9, R0 ;  /* 0x0000000906007210 */ /* 0x004fca0007ffe000 */
[----:B------:R-:W-:-:S05]  /*0130*/  IMAD R0, R0, 0x5556, RZ ;  /* 0x0000555600007824 */ /* 0x000fca00078e02ff */
[----:B------:R-:W-:-:S05]  /*0140*/  SHF.R.U32.HI R7, RZ, 0x10, R0 ;  /* 0x00000010ff077819 */ /* 0x000fca0000011600 */
[----:B------:R-:W-:Y:S04]  /*0150*/  STG.E.U8 desc[UR4][R4.64], R7 ;  /* 0x0000000704007986 */ /* 0x000fe8000c101104 */
[----:B------:R-:W-:Y:S04]  /*0160*/  STG.E.U8 desc[UR4][R4.64+0x1], R7 ;  /* 0x0000010704007986 */ /* 0x000fe8000c101104 */
[----:B------:R-:W-:Y:S01]  /*0170*/  STG.E.U8 desc[UR4][R4.64+0x2], R7 ;  /* 0x0000020704007986 */ /* 0x000fe2000c101104 */
[----:B------:R-:W-:Y:S05]  /*0180*/  EXIT ;  /* 0x000000000000794d */ /* 0x000fea0003800000 */
.L_x_0:
[----:B------:R-:W-:-:S00]  /*0190*/  BRA `(.L_x_0) ;  /* 0xfffffffc00fc7947 */ /* 0x000fc0000383ffff */
[----:B------:R-:W-:-:S00]  /*01a0*/  NOP ;  /* 0x0000000000007918 */ /* 0x000fc00000000000 */
        /* <DEDUP_REMOVED lines=13> */
.L_x_1:


//--------------------- .nv.shared.reserved.0     --------------------------
	.section	.nv.shared.reserved.0,"aw",@nobits
	.weak		__nv_reservedSMEM_offset_0_alias
	.size		__nv_reservedSMEM_offset_0_alias, 0, 64
	.other		__nv_reservedSMEM_offset_0_alias,@"STO_CUDA_RESERVED_SHARED STV_DEFAULT"
__nv_reservedSMEM_offset_0_alias:
	.zero		0
	.zero		64


//--------------------- .nv.constant0._Z19grayscale_transformP6uchar3S0_i --------------------------
	.section	.nv.constant0._Z19grayscale_transformP6uchar3S0_i,"a",@progbits
	.sectionflags	@""
	.align	4
.nv.constant0._Z19grayscale_transformP6uchar3S0_i:
	.zero		916


//--------------------- SYMBOLS --------------------------

	.type		.nv.reservedSmem.offset0,@object
	.size		.nv.reservedSmem.offset0,0x4
